//
// Generated by NVIDIA NVVM Compiler
//
// Compiler Build ID: CL-36424714
// Cuda compilation tools, release 13.0, V13.0.88
// Based on NVVM 20.0.0
//

.version 9.0
.target sm_100
.address_size 64

	// .globl	_Z14distanceKernelPfi
.extern .func  (.param .b32 func_retval0) vprintf
(
	.param .b64 vprintf_param_0,
	.param .b64 vprintf_param_1
)
;
.global .align 1 .b8 $str[23] = {105, 32, 61, 32, 37, 50, 100, 58, 32, 112, 111, 119, 101, 114, 32, 105, 115, 32, 37, 102, 46, 10};

.visible .entry _Z14distanceKernelPfi(
	.param .u64 .ptr .align 1 _Z14distanceKernelPfi_param_0,
	.param .u32 _Z14distanceKernelPfi_param_1
)
{
	.local .align 16 .b8 	__local_depot0[16];
	.reg .b64 	%SP;
	.reg .b64 	%SPL;
	.reg .b32 	%r<7>;
	.reg .b32 	%f<3>;
	.reg .b64 	%rd<9>;
	.reg .b64 	%fd<2>;

	mov.u64 	%SPL, __local_depot0;
	cvta.local.u64 	%SP, %SPL;
	ld.param.u64 	%rd1, [_Z14distanceKernelPfi_param_0];
	cvta.to.global.u64 	%rd2, %rd1;
	add.u64 	%rd3, %SP, 0;
	add.u64 	%rd4, %SPL, 0;
	mov.u32 	%r1, %ctaid.x;
	mov.u32 	%r2, %ntid.x;
	mov.u32 	%r3, %tid.x;
	mad.lo.s32 	%r4, %r1, %r2, %r3;
	cvt.rn.f32.s32 	%f1, %r4;
	mul.f32 	%f2, %f1, %f1;
	mul.wide.s32 	%rd5, %r4, 4;
	add.s64 	%rd6, %rd2, %rd5;
	st.global.f32 	[%rd6], %f2;
	cvt.f64.f32 	%fd1, %f2;
	st.local.u32 	[%rd4], %r4;
	st.local.f64 	[%rd4+8], %fd1;
	mov.u64 	%rd7, $str;
	cvta.global.u64 	%rd8, %rd7;
	{ // callseq 0, 0
	.param .b64 param0;
	st.param.b64 	[param0], %rd8;
	.param .b64 param1;
	st.param.b64 	[param1], %rd3;
	.param .b32 retval0;
	call.uni (retval0), 
	vprintf, 
	(
	param0, 
	param1
	);
	ld.param.b32 	%r5, [retval0];
	} // callseq 0
	ret;

}


// ===== COMPILED SASS (sm_100) =====

	.target	sm_100

	.elftype	@"ET_EXEC"


//--------------------- .note.nv.tkinfo           --------------------------
	.section	.note.nv.tkinfo,"",@"SHT_NOTE"
	.sectionflags	@"SHF_NOTE_NV_TKINFO"
	.tkinfo
        /*0018*/ 	.word	0x00000002
        /*0030*/ 	.string	""
        /*0030*/ 	.string	"ptxas"
        /*0030*/ 	.string	"Cuda compilation tools, release 13.0, V13.0.88"
        /*0030*/ 	.string	"Build cuda_13.0.r13.0/compiler.36424714_0"
        /*0030*/ 	.string	"-arch sm_100 -m 64 "



//--------------------- .note.nv.cuinfo           --------------------------
	.section	.note.nv.cuinfo,"",@"SHT_NOTE"
	.sectionflags	@"SHF_NOTE_NV_CUINFO"
        /*0018*/ 	.short	0x0002
        /*001a*/ 	.short	0x0064
        /*001c*/ 	.short	0x0082
	.zero		2


//--------------------- .nv.info                  --------------------------
	.section	.nv.info,"",@"SHT_CUDA_INFO"
	.align	4


	//----- nvinfo : EIATTR_REGCOUNT
	.align		4
        /*0000*/ 	.byte	0x04, 0x2f
        /*0002*/ 	.short	(.L_2 - .L_1)
	.align		4
.L_1:
        /*0004*/ 	.word	index@(_Z14distanceKernelPfi)
        /*0008*/ 	.word	0x00000018


	//----- nvinfo : EIATTR_FRAME_SIZE
	.align		4
.L_2:
        /*000c*/ 	.byte	0x04, 0x11
        /*000e*/ 	.short	(.L_4 - .L_3)
	.align		4
.L_3:
        /*0010*/ 	.word	index@(_Z14distanceKernelPfi)
        /*0014*/ 	.word	0x00000010


	//----- nvinfo : EIATTR_MIN_STACK_SIZE
	.align		4
.L_4:
        /*0018*/ 	.byte	0x04, 0x12
        /*001a*/ 	.short	(.L_6 - .L_5)
	.align		4
.L_5:
        /*001c*/ 	.word	index@(_Z14distanceKernelPfi)
        /*0020*/ 	.word	0x00000010
.L_6:


//--------------------- .nv.compat                --------------------------
	.section	.nv.compat,"",@"SHT_CUDA_COMPAT_INFO"
	.align	4
        /*0000*/ 	.byte	0x02, 0x09, 0x00, 0x00, 0x02, 0x02, 0x01, 0x00, 0x02, 0x05, 0x05, 0x00, 0x03, 0x07, 0x01, 0x01
        /*0010*/ 	.byte	0x02, 0x03, 0x00, 0x00, 0x02, 0x06, 0x01, 0x00, 0x04, 0x0b, 0x08, 0x00, 0x09, 0x00, 0x00, 0x00
        /*0020*/ 	.byte	0x00, 0x00, 0x00, 0x00


//--------------------- .nv.info._Z14distanceKernelPfi --------------------------
	.section	.nv.info._Z14distanceKernelPfi,"",@"SHT_CUDA_INFO"
	.sectionflags	@""
	.align	4


	//----- nvinfo : EIATTR_CUDA_API_VERSION
	.align		4
        /*0000*/ 	.byte	0x04, 0x37
        /*0002*/ 	.short	(.L_8 - .L_7)
.L_7:
        /*0004*/ 	.word	0x00000082


	//----- nvinfo : EIATTR_KPARAM_INFO
	.align		4
.L_8:
        /*0008*/ 	.byte	0x04, 0x17
        /*000a*/ 	.short	(.L_10 - .L_9)
.L_9:
        /*000c*/ 	.word	0x00000000
        /*0010*/ 	.short	0x0001
        /*0012*/ 	.short	0x0008
        /*0014*/ 	.byte	0x00, 0xf0, 0x11, 0x00


	//----- nvinfo : EIATTR_KPARAM_INFO
	.align		4
.L_10:
        /*0018*/ 	.byte	0x04, 0x17
        /*001a*/ 	.short	(.L_12 - .L_11)
.L_11:
        /*001c*/ 	.word	0x00000000
        /*0020*/ 	.short	0x0000
        /*0022*/ 	.short	0x0000
        /*0024*/ 	.byte	0x00, 0xf5, 0x21, 0x00


	//----- nvinfo : EIATTR_SPARSE_MMA_MASK
	.align		4
.L_12:
        /*0028*/ 	.byte	0x03, 0x50
        /*002a*/ 	.short	0x0000


	//----- nvinfo : EIATTR_MAXREG_COUNT
	.align		4
        /*002c*/ 	.byte	0x03, 0x1b
        /*002e*/ 	.short	0x00ff


	//----- nvinfo : EIATTR_EXTERNS
	.align		4
        /*0030*/ 	.byte	0x04, 0x0f
        /*0032*/ 	.short	(.L_14 - .L_13)


	//   ....[0]....
	.align		4
.L_13:
        /*0034*/ 	.word	index@(vprintf)


	//----- nvinfo : EIATTR_MERCURY_ISA_VERSION
	.align		4
.L_14:
        /*0038*/ 	.byte	0x03, 0x5f
        /*003a*/ 	.short	0x0101


	//----- nvinfo : EIATTR_VRC_CTA_INIT_COUNT
	.align		4
        /*003c*/ 	.byte	0x02, 0x4a
	.zero		1
	.zero		1


	//----- nvinfo : EIATTR_SYSCALL_OFFSETS
	.align		4
        /*0040*/ 	.byte	0x04, 0x46
        /*0042*/ 	.short	(.L_16 - .L_15)


	//   ....[0]....
.L_15:
        /*0044*/ 	.word	0x00000190


	//----- nvinfo : EIATTR_EXIT_INSTR_OFFSETS
	.align		4
.L_16:
        /*0048*/ 	.byte	0x04, 0x1c
        /*004a*/ 	.short	(.L_18 - .L_17)


	//   ....[0]....
.L_17:
        /*004c*/ 	.word	0x000001a0


	//----- nvinfo : EIATTR_CBANK_PARAM_SIZE
	.align		4
.L_18:
        /*0050*/ 	.byte	0x03, 0x19
        /*0052*/ 	.short	0x000c


	//----- nvinfo : EIATTR_PARAM_CBANK
	.align		4
        /*0054*/ 	.byte	0x04, 0x0a
        /*0056*/ 	.short	(.L_20 - .L_19)
	.align		4
.L_19:
        /*0058*/ 	.word	index@(.nv.constant0._Z14distanceKernelPfi)
        /*005c*/ 	.short	0x0380
        /*005e*/ 	.short	0x000c


	//----- nvinfo : EIATTR_SW_WAR
	.align		4
.L_20:
        /*0060*/ 	.byte	0x04, 0x36
        /*0062*/ 	.short	(.L_22 - .L_21)
.L_21:
        /*0064*/ 	.word	0x00000008
.L_22:


//--------------------- .nv.callgraph             --------------------------
	.section	.nv.callgraph,"",@"SHT_CUDA_CALLGRAPH"
	.align	4
	.sectionentsize	8
	.align		4
        /*0000*/ 	.word	0x00000000
	.align		4
        /*0004*/ 	.word	0xffffffff
	.align		4
        /*0008*/ 	.word	index@(_Z14distanceKernelPfi)
	.align		4
        /*000c*/ 	.word	index@(vprintf)
	.align		4
        /*0010*/ 	.word	0x00000000
	.align		4
        /*0014*/ 	.word	0xfffffffe
	.align		4
        /*0018*/ 	.word	0x00000000
	.align		4
        /*001c*/ 	.word	0xfffffffd
	.align		4
        /*0020*/ 	.word	0x00000000
	.align		4
        /*0024*/ 	.word	0xfffffffc


//--------------------- .nv.constant4             --------------------------
	.section	.nv.constant4,"a",@progbits
	.align	8
	.align		8
.nv.constant4:
        /*0000*/ 	.dword	vprintf
	.align		8
        /*0008*/ 	.dword	$str


//--------------------- .text._Z14distanceKernelPfi --------------------------
	.section	.text._Z14distanceKernelPfi,"ax",@progbits
	.align	128
        .global         _Z14distanceKernelPfi
        .type           _Z14distanceKernelPfi,@function
        .size           _Z14distanceKernelPfi,(.L_x_2 - _Z14distanceKernelPfi)
        .other          _Z14distanceKernelPfi,@"STO_CUDA_ENTRY STV_DEFAULT"
_Z14distanceKernelPfi:
.text._Z14distanceKernelPfi:
[----:B------:R-:W0:Y:S01]  /*0000*/  LDC R1, c[0x0][0x37c] ;  /* 0x0000df00ff017b82 */ /* 0x000e220000000800 */
[----:B------:R-:W1:Y:S01]  /*0010*/  S2R R3, SR_TID.X ;  /* 0x0000000000037919 */ /* 0x000e620000002100 */
[----:B------:R-:W2:Y:S06]  /*0020*/  LDCU UR7, c[0x0][0x2fc] ;  /* 0x00005f80ff0777ac */ /* 0x000eac0008000800 */
[----:B------:R-:W1:Y:S01]  /*0030*/  S2UR UR4, SR_CTAID.X ;  /* 0x00000000000479c3 */ /* 0x000e620000002500 */
[----:B0-----:R-:W-:Y:S01]  /*0040*/  VIADD R1, R1, 0xfffffff0 ;  /* 0xfffffff001017836 */ /* 0x001fe20000000000 */
[----:B------:R-:W0:Y:S01]  /*0050*/  LDCU UR6, c[0x0][0x2f8] ;  /* 0x00005f00ff0677ac */ /* 0x000e220008000800 */
[----:B------:R-:W3:Y:S05]  /*0060*/  LDCU.64 UR8, c[0x4][0x8] ;  /* 0x01000100ff0877ac */ /* 0x000eea0008000a00 */
[----:B------:R-:W1:Y:S08]  /*0070*/  LDC R0, c[0x0][0x360] ;  /* 0x0000d800ff007b82 */ /* 0x000e700000000800 */
[----:B------:R-:W4:Y:S01]  /*0080*/  LDC.64 R8, c[0x0][0x380] ;  /* 0x0000e000ff087b82 */ /* 0x000f220000000a00 */
[----:B0-----:R-:W-:Y:S01]  /*0090*/  IADD3 R6, P0, PT, R1, UR6, RZ ;  /* 0x0000000601067c10 */ /* 0x001fe2000ff1e0ff */
[----:B---3--:R-:W-:Y:S01]  /*00a0*/  IMAD.U32 R4, RZ, RZ, UR8 ;  /* 0x00000008ff047e24 */ /* 0x008fe2000f8e00ff */
[----:B------:R-:W-:-:S02]  /*00b0*/  MOV R5, UR9 ;  /* 0x0000000900057c02 */ /* 0x000fc40008000f00 */
[----:B--2---:R-:W-:Y:S01]  /*00c0*/  IADD3.X R7, PT, PT, RZ, UR7, RZ, P0, !PT ;  /* 0x00000007ff077c10 */ /* 0x004fe200087fe4ff */
[----:B-1----:R-:W-:Y:S01]  /*00d0*/  IMAD R0, R0, UR4, R3 ;  /* 0x0000000400007c24 */ /* 0x002fe2000f8e0203 */
[----:B------:R-:W0:Y:S01]  /*00e0*/  LDCU.64 UR4, c[0x0][0x358] ;  /* 0x00006b00ff0477ac */ /* 0x000e220008000a00 */
[----:B------:R-:W-:-:S03]  /*00f0*/  MOV R3, 0x0 ;  /* 0x0000000000037802 */ /* 0x000fc60000000f00 */
[----:B------:R-:W-:Y:S01]  /*0100*/  I2FP.F32.S32 R2, R0 ;  /* 0x0000000000027245 */ /* 0x000fe20000201400 */
[----:B------:R1:W-:Y:S01]  /*0110*/  STL [R1], R0 ;  /* 0x0000000001007387 */ /* 0x0003e20000100800 */
[----:B------:R1:W2:Y:S01]  /*0120*/  LDC.64 R12, c[0x4][R3] ;  /* 0x01000000030c7b82 */ /* 0x0002a20000000a00 */
[----:B----4-:R-:W-:-:S04]  /*0130*/  IMAD.WIDE R8, R0, 0x4, R8 ;  /* 0x0000000400087825 */ /* 0x010fc800078e0208 */
[----:B------:R-:W-:-:S04]  /*0140*/  FMUL R2, R2, R2 ;  /* 0x0000000202027220 */ /* 0x000fc80000400000 */
[----:B------:R-:W3:Y:S01]  /*0150*/  F2F.F64.F32 R10, R2 ;  /* 0x00000002000a7310 */ /* 0x000ee20000201800 */
[----:B0-----:R1:W-:Y:S04]  /*0160*/  STG.E desc[UR4][R8.64], R2 ;  /* 0x0000000208007986 */ /* 0x0013e8000c101904 */
[----:B---3--:R1:W-:Y:S02]  /*0170*/  STL.64 [R1+0x8], R10 ;  /* 0x0000080a01007387 */ /* 0x0083e40000100a00 */
[----:B------:R-:W-:-:S07]  /*0180*/  LEPC R20, `(.L_x_0) ;  /* 0x000000001014794e */ /* 0x000fce0000000000 */
[----:B-12---:R-:W-:Y:S05]  /*0190*/  CALL.ABS.NOINC R12 ;  /* 0x000000000c007343 */ /* 0x006fea0003c00000 */
.L_x_0:
[----:B------:R-:W-:Y:S05]  /*01a0*/  EXIT ;  /* 0x000000000000794d */ /* 0x000fea0003800000 */
.L_x_1:
[----:B------:R-:W-:-:S00]  /*01b0*/  BRA `(.L_x_1) ;  /* 0xfffffffc00fc7947 */ /* 0x000fc0000383ffff */
[----:B------:R-:W-:-:S00]  /*01c0*/  NOP ;  /* 0x0000000000007918 */ /* 0x000fc00000000000 */
        /* <DEDUP_REMOVED lines=11> */
.L_x_2:


//--------------------- .nv.global.init           --------------------------
	.section	.nv.global.init,"aw",@progbits
.nv.global.init:
	.type		$str,@object
	.size		$str,(.L_0 - $str)
$str:
        /*0000*/ 	.byte	0x69, 0x20, 0x3d, 0x20, 0x25, 0x32, 0x64, 0x3a, 0x20, 0x70, 0x6f, 0x77, 0x65, 0x72, 0x20, 0x69
        /*0010*/ 	.byte	0x73, 0x20, 0x25, 0x66, 0x2e, 0x0a, 0x00
.L_0:


//--------------------- .nv.shared.reserved.0     --------------------------
	.section	.nv.shared.reserved.0,"aw",@nobits
	.weak		__nv_reservedSMEM_offset_0_alias
	.size		__nv_reservedSMEM_offset_0_alias, 0, 64
	.other		__nv_reservedSMEM_offset_0_alias,@"STO_CUDA_RESERVED_SHARED STV_DEFAULT"
__nv_reservedSMEM_offset_0_alias:
	.zero		0
	.zero		64


//--------------------- .nv.constant0._Z14distanceKernelPfi --------------------------
	.section	.nv.constant0._Z14distanceKernelPfi,"a",@progbits
	.sectionflags	@""
	.align	4
.nv.constant0._Z14distanceKernelPfi:
	.zero		908


//--------------------- SYMBOLS --------------------------

	.type		.nv.reservedSmem.offset0,@object
	.size		.nv.reservedSmem.offset0,0x4
	.type		vprintf,@function
